//
// Generated by NVIDIA NVVM Compiler
//
// Compiler Build ID: CL-36424714
// Cuda compilation tools, release 13.0, V13.0.88
// Based on NVVM 20.0.0
//

.version 9.0
.target sm_100
.address_size 64

	// .globl	_Z9kernelenkPcPj

.visible .entry _Z9kernelenkPcPj(
	.param .u64 .ptr .align 1 _Z9kernelenkPcPj_param_0,
	.param .u64 .ptr .align 1 _Z9kernelenkPcPj_param_1
)
{


	ret;

}


// ===== COMPILED SASS (sm_100) =====

	.target	sm_100

	.elftype	@"ET_EXEC"


//--------------------- .note.nv.tkinfo           --------------------------
	.section	.note.nv.tkinfo,"",@"SHT_NOTE"
	.sectionflags	@"SHF_NOTE_NV_TKINFO"
	.tkinfo
        /*0018*/ 	.word	0x00000002
        /*0030*/ 	.string	""
        /*0030*/ 	.string	"ptxas"
        /*0030*/ 	.string	"Cuda compilation tools, release 13.0, V13.0.88"
        /*0030*/ 	.string	"Build cuda_13.0.r13.0/compiler.36424714_0"
        /*0030*/ 	.string	"-arch sm_100 -m 64 "



//--------------------- .note.nv.cuinfo           --------------------------
	.section	.note.nv.cuinfo,"",@"SHT_NOTE"
	.sectionflags	@"SHF_NOTE_NV_CUINFO"
        /*0018*/ 	.short	0x0002
        /*001a*/ 	.short	0x0064
        /*001c*/ 	.short	0x0082
	.zero		2


//--------------------- .nv.info                  --------------------------
	.section	.nv.info,"",@"SHT_CUDA_INFO"
	.align	4


	//----- nvinfo : EIATTR_REGCOUNT
	.align		4
        /*0000*/ 	.byte	0x04, 0x2f
        /*0002*/ 	.short	(.L_1 - .L_0)
	.align		4
.L_0:
        /*0004*/ 	.word	index@(_Z9kernelenkPcPj)
        /*0008*/ 	.word	0x00000004


	//----- nvinfo : EIATTR_FRAME_SIZE
	.align		4
.L_1:
        /*000c*/ 	.byte	0x04, 0x11
        /*000e*/ 	.short	(.L_3 - .L_2)
	.align		4
.L_2:
        /*0010*/ 	.word	index@(_Z9kernelenkPcPj)
        /*0014*/ 	.word	0x00000000


	//----- nvinfo : EIATTR_MIN_STACK_SIZE
	.align		4
.L_3:
        /*0018*/ 	.byte	0x04, 0x12
        /*001a*/ 	.short	(.L_5 - .L_4)
	.align		4
.L_4:
        /*001c*/ 	.word	index@(_Z9kernelenkPcPj)
        /*0020*/ 	.word	0x00000000
.L_5:


//--------------------- .nv.compat                --------------------------
	.section	.nv.compat,"",@"SHT_CUDA_COMPAT_INFO"
	.align	4
        /*0000*/ 	.byte	0x02, 0x09, 0x00, 0x00, 0x02, 0x02, 0x01, 0x00, 0x02, 0x05, 0x05, 0x00, 0x03, 0x07, 0x01, 0x01
        /*0010*/ 	.byte	0x02, 0x03, 0x00, 0x00, 0x02, 0x06, 0x01, 0x00, 0x04, 0x0b, 0x08, 0x00, 0x09, 0x00, 0x00, 0x00
        /*0020*/ 	.byte	0x00, 0x00, 0x00, 0x00


//--------------------- .nv.info._Z9kernelenkPcPj --------------------------
	.section	.nv.info._Z9kernelenkPcPj,"",@"SHT_CUDA_INFO"
	.sectionflags	@""
	.align	4


	//----- nvinfo : EIATTR_CUDA_API_VERSION
	.align		4
        /*0000*/ 	.byte	0x04, 0x37
        /*0002*/ 	.short	(.L_7 - .L_6)
.L_6:
        /*0004*/ 	.word	0x00000082


	//----- nvinfo : EIATTR_KPARAM_INFO
	.align		4
.L_7:
        /*0008*/ 	.byte	0x04, 0x17
        /*000a*/ 	.short	(.L_9 - .L_8)
.L_8:
        /*000c*/ 	.word	0x00000000
        /*0010*/ 	.short	0x0001
        /*0012*/ 	.short	0x0008
        /*0014*/ 	.byte	0x00, 0xf5, 0x21, 0x00


	//----- nvinfo : EIATTR_KPARAM_INFO
	.align		4
.L_9:
        /*0018*/ 	.byte	0x04, 0x17
        /*001a*/ 	.short	(.L_11 - .L_10)
.L_10:
        /*001c*/ 	.word	0x00000000
        /*0020*/ 	.short	0x0000
        /*0022*/ 	.short	0x0000
        /*0024*/ 	.byte	0x00, 0xf5, 0x21, 0x00


	//----- nvinfo : EIATTR_SPARSE_MMA_MASK
	.align		4
.L_11:
        /*0028*/ 	.byte	0x03, 0x50
        /*002a*/ 	.short	0x0000


	//----- nvinfo : EIATTR_MAXREG_COUNT
	.align		4
        /*002c*/ 	.byte	0x03, 0x1b
        /*002e*/ 	.short	0x00ff


	//----- nvinfo : EIATTR_MERCURY_ISA_VERSION
	.align		4
        /*0030*/ 	.byte	0x03, 0x5f
        /*0032*/ 	.short	0x0101


	//----- nvinfo : EIATTR_VRC_CTA_INIT_COUNT
	.align		4
        /*0034*/ 	.byte	0x02, 0x4a
	.zero		1
	.zero		1


	//----- nvinfo : EIATTR_EXIT_INSTR_OFFSETS
	.align		4
        /*0038*/ 	.byte	0x04, 0x1c
        /*003a*/ 	.short	(.L_13 - .L_12)


	//   ....[0]....
.L_12:
        /*003c*/ 	.word	0x00000010


	//----- nvinfo : EIATTR_CBANK_PARAM_SIZE
	.align		4
.L_13:
        /*0040*/ 	.byte	0x03, 0x19
        /*0042*/ 	.short	0x0010


	//----- nvinfo : EIATTR_PARAM_CBANK
	.align		4
        /*0044*/ 	.byte	0x04, 0x0a
        /*0046*/ 	.short	(.L_15 - .L_14)
	.align		4
.L_14:
        /*0048*/ 	.word	index@(.nv.constant0._Z9kernelenkPcPj)
        /*004c*/ 	.short	0x0380
        /*004e*/ 	.short	0x0010


	//----- nvinfo : EIATTR_SW_WAR
	.align		4
.L_15:
        /*0050*/ 	.byte	0x04, 0x36
        /*0052*/ 	.short	(.L_17 - .L_16)
.L_16:
        /*0054*/ 	.word	0x00000008
.L_17:


//--------------------- .nv.callgraph             --------------------------
	.section	.nv.callgraph,"",@"SHT_CUDA_CALLGRAPH"
	.align	4
	.sectionentsize	8
	.align		4
        /*0000*/ 	.word	0x00000000
	.align		4
        /*0004*/ 	.word	0xffffffff
	.align		4
        /*0008*/ 	.word	0x00000000
	.align		4
        /*000c*/ 	.word	0xfffffffe
	.align		4
        /*0010*/ 	.word	0x00000000
	.align		4
        /*0014*/ 	.word	0xfffffffd
	.align		4
        /*0018*/ 	.word	0x00000000
	.align		4
        /*001c*/ 	.word	0xfffffffc


//--------------------- .text._Z9kernelenkPcPj    --------------------------
	.section	.text._Z9kernelenkPcPj,"ax",@progbits
	.align	128
        .global         _Z9kernelenkPcPj
        .type           _Z9kernelenkPcPj,@function
        .size           _Z9kernelenkPcPj,(.L_x_1 - _Z9kernelenkPcPj)
        .other          _Z9kernelenkPcPj,@"STO_CUDA_ENTRY STV_DEFAULT"
_Z9kernelenkPcPj:
.text._Z9kernelenkPcPj:
[----:B------:R-:W-:Y:S01]  /*0000*/  LDC R1, c[0x0][0x37c] ;  /* 0x0000df00ff017b82 */ /* 0x000fe20000000800 */
[----:B------:R-:W-:Y:S05]  /*0010*/  EXIT ;  /* 0x000000000000794d */ /* 0x000fea0003800000 */
.L_x_0:
[----:B------:R-:W-:-:S00]  /*0020*/  BRA `(.L_x_0) ;  /* 0xfffffffc00fc7947 */ /* 0x000fc0000383ffff */
[----:B------:R-:W-:-:S00]  /*0030*/  NOP ;  /* 0x0000000000007918 */ /* 0x000fc00000000000 */
        /* <DEDUP_REMOVED lines=12> */
.L_x_1:


//--------------------- .nv.shared.reserved.0     --------------------------
	.section	.nv.shared.reserved.0,"aw",@nobits
	.weak		__nv_reservedSMEM_offset_0_alias
	.size		__nv_reservedSMEM_offset_0_alias, 0, 64
	.other		__nv_reservedSMEM_offset_0_alias,@"STO_CUDA_RESERVED_SHARED STV_DEFAULT"
__nv_reservedSMEM_offset_0_alias:
	.zero		0
	.zero		64


//--------------------- .nv.constant0._Z9kernelenkPcPj --------------------------
	.section	.nv.constant0._Z9kernelenkPcPj,"a",@progbits
	.sectionflags	@""
	.align	4
.nv.constant0._Z9kernelenkPcPj:
	.zero		912


//--------------------- SYMBOLS --------------------------

	.type		.nv.reservedSmem.offset0,@object
	.size		.nv.reservedSmem.offset0,0x4
